//
// Generated by NVIDIA NVVM Compiler
//
// Compiler Build ID: CL-36424714
// Cuda compilation tools, release 13.0, V13.0.88
// Based on NVVM 20.0.0
//

.version 9.0
.target sm_100
.address_size 64

	// .globl	_Z16vectorDotProductPKfS0_Pfi
.extern .shared .align 16 .b8 temp[];

.visible .entry _Z16vectorDotProductPKfS0_Pfi(
	.param .u64 .ptr .align 1 _Z16vectorDotProductPKfS0_Pfi_param_0,
	.param .u64 .ptr .align 1 _Z16vectorDotProductPKfS0_Pfi_param_1,
	.param .u64 .ptr .align 1 _Z16vectorDotProductPKfS0_Pfi_param_2,
	.param .u32 _Z16vectorDotProductPKfS0_Pfi_param_3
)
{
	.reg .pred 	%p<6>;
	.reg .b32 	%r<15>;
	.reg .b32 	%f<8>;
	.reg .b64 	%rd<12>;

	ld.param.u64 	%rd1, [_Z16vectorDotProductPKfS0_Pfi_param_0];
	ld.param.u64 	%rd2, [_Z16vectorDotProductPKfS0_Pfi_param_1];
	ld.param.u64 	%rd3, [_Z16vectorDotProductPKfS0_Pfi_param_2];
	ld.param.u32 	%r8, [_Z16vectorDotProductPKfS0_Pfi_param_3];
	mov.u32 	%r1, %tid.x;
	mov.u32 	%r2, %ctaid.x;
	mov.u32 	%r14, %ntid.x;
	mad.lo.s32 	%r4, %r2, %r14, %r1;
	setp.ge.s32 	%p1, %r4, %r8;
	shl.b32 	%r9, %r1, 2;
	mov.u32 	%r10, temp;
	add.s32 	%r5, %r10, %r9;
	@%p1 bra 	$L__BB0_2;
	cvta.to.global.u64 	%rd4, %rd1;
	cvta.to.global.u64 	%rd5, %rd2;
	mul.wide.s32 	%rd6, %r4, 4;
	add.s64 	%rd7, %rd4, %rd6;
	ld.global.f32 	%f1, [%rd7];
	add.s64 	%rd8, %rd5, %rd6;
	ld.global.f32 	%f2, [%rd8];
	mul.f32 	%f3, %f1, %f2;
	st.shared.f32 	[%r5], %f3;
	bra.uni 	$L__BB0_3;
$L__BB0_2:
	mov.b32 	%r11, 0;
	st.shared.u32 	[%r5], %r11;
$L__BB0_3:
	bar.sync 	0;
	setp.lt.u32 	%p2, %r14, 2;
	@%p2 bra 	$L__BB0_7;
$L__BB0_4:
	shr.u32 	%r7, %r14, 1;
	setp.ge.u32 	%p3, %r1, %r7;
	@%p3 bra 	$L__BB0_6;
	shl.b32 	%r12, %r7, 2;
	add.s32 	%r13, %r5, %r12;
	ld.shared.f32 	%f4, [%r13];
	ld.shared.f32 	%f5, [%r5];
	add.f32 	%f6, %f4, %f5;
	st.shared.f32 	[%r5], %f6;
$L__BB0_6:
	bar.sync 	0;
	setp.gt.u32 	%p4, %r14, 3;
	mov.u32 	%r14, %r7;
	@%p4 bra 	$L__BB0_4;
$L__BB0_7:
	setp.ne.s32 	%p5, %r1, 0;
	@%p5 bra 	$L__BB0_9;
	ld.shared.f32 	%f7, [temp];
	cvta.to.global.u64 	%rd9, %rd3;
	mul.wide.u32 	%rd10, %r2, 4;
	add.s64 	%rd11, %rd9, %rd10;
	st.global.f32 	[%rd11], %f7;
$L__BB0_9:
	ret;

}


// ===== COMPILED SASS (sm_100) =====

	.target	sm_100

	.elftype	@"ET_EXEC"


//--------------------- .note.nv.tkinfo           --------------------------
	.section	.note.nv.tkinfo,"",@"SHT_NOTE"
	.sectionflags	@"SHF_NOTE_NV_TKINFO"
	.tkinfo
        /*0018*/ 	.word	0x00000002
        /*0030*/ 	.string	""
        /*0030*/ 	.string	"ptxas"
        /*0030*/ 	.string	"Cuda compilation tools, release 13.0, V13.0.88"
        /*0030*/ 	.string	"Build cuda_13.0.r13.0/compiler.36424714_0"
        /*0030*/ 	.string	"-arch sm_100 -m 64 "



//--------------------- .note.nv.cuinfo           --------------------------
	.section	.note.nv.cuinfo,"",@"SHT_NOTE"
	.sectionflags	@"SHF_NOTE_NV_CUINFO"
        /*0018*/ 	.short	0x0002
        /*001a*/ 	.short	0x0064
        /*001c*/ 	.short	0x0082
	.zero		2


//--------------------- .nv.info                  --------------------------
	.section	.nv.info,"",@"SHT_CUDA_INFO"
	.align	4


	//----- nvinfo : EIATTR_REGCOUNT
	.align		4
        /*0000*/ 	.byte	0x04, 0x2f
        /*0002*/ 	.short	(.L_1 - .L_0)
	.align		4
.L_0:
        /*0004*/ 	.word	index@(_Z16vectorDotProductPKfS0_Pfi)
        /*0008*/ 	.word	0x0000000c


	//----- nvinfo : EIATTR_FRAME_SIZE
	.align		4
.L_1:
        /*000c*/ 	.byte	0x04, 0x11
        /*000e*/ 	.short	(.L_3 - .L_2)
	.align		4
.L_2:
        /*0010*/ 	.word	index@(_Z16vectorDotProductPKfS0_Pfi)
        /*0014*/ 	.word	0x00000000


	//----- nvinfo : EIATTR_MIN_STACK_SIZE
	.align		4
.L_3:
        /*0018*/ 	.byte	0x04, 0x12
        /*001a*/ 	.short	(.L_5 - .L_4)
	.align		4
.L_4:
        /*001c*/ 	.word	index@(_Z16vectorDotProductPKfS0_Pfi)
        /*0020*/ 	.word	0x00000000
.L_5:


//--------------------- .nv.compat                --------------------------
	.section	.nv.compat,"",@"SHT_CUDA_COMPAT_INFO"
	.align	4
        /*0000*/ 	.byte	0x02, 0x09, 0x00, 0x00, 0x02, 0x02, 0x01, 0x00, 0x02, 0x05, 0x05, 0x00, 0x03, 0x07, 0x01, 0x01
        /*0010*/ 	.byte	0x02, 0x03, 0x00, 0x00, 0x02, 0x06, 0x01, 0x00, 0x04, 0x0b, 0x08, 0x00, 0x09, 0x00, 0x00, 0x00
        /*0020*/ 	.byte	0x00, 0x00, 0x00, 0x00


//--------------------- .nv.info._Z16vectorDotProductPKfS0_Pfi --------------------------
	.section	.nv.info._Z16vectorDotProductPKfS0_Pfi,"",@"SHT_CUDA_INFO"
	.sectionflags	@""
	.align	4


	//----- nvinfo : EIATTR_CUDA_API_VERSION
	.align		4
        /*0000*/ 	.byte	0x04, 0x37
        /*0002*/ 	.short	(.L_7 - .L_6)
.L_6:
        /*0004*/ 	.word	0x00000082


	//----- nvinfo : EIATTR_KPARAM_INFO
	.align		4
.L_7:
        /*0008*/ 	.byte	0x04, 0x17
        /*000a*/ 	.short	(.L_9 - .L_8)
.L_8:
        /*000c*/ 	.word	0x00000000
        /*0010*/ 	.short	0x0003
        /*0012*/ 	.short	0x0018
        /*0014*/ 	.byte	0x00, 0xf0, 0x11, 0x00


	//----- nvinfo : EIATTR_KPARAM_INFO
	.align		4
.L_9:
        /*0018*/ 	.byte	0x04, 0x17
        /*001a*/ 	.short	(.L_11 - .L_10)
.L_10:
        /*001c*/ 	.word	0x00000000
        /*0020*/ 	.short	0x0002
        /*0022*/ 	.short	0x0010
        /*0024*/ 	.byte	0x00, 0xf5, 0x21, 0x00


	//----- nvinfo : EIATTR_KPARAM_INFO
	.align		4
.L_11:
        /*0028*/ 	.byte	0x04, 0x17
        /*002a*/ 	.short	(.L_13 - .L_12)
.L_12:
        /*002c*/ 	.word	0x00000000
        /*0030*/ 	.short	0x0001
        /*0032*/ 	.short	0x0008
        /*0034*/ 	.byte	0x00, 0xf5, 0x21, 0x00


	//----- nvinfo : EIATTR_KPARAM_INFO
	.align		4
.L_13:
        /*0038*/ 	.byte	0x04, 0x17
        /*003a*/ 	.short	(.L_15 - .L_14)
.L_14:
        /*003c*/ 	.word	0x00000000
        /*0040*/ 	.short	0x0000
        /*0042*/ 	.short	0x0000
        /*0044*/ 	.byte	0x00, 0xf5, 0x21, 0x00


	//----- nvinfo : EIATTR_SPARSE_MMA_MASK
	.align		4
.L_15:
        /*0048*/ 	.byte	0x03, 0x50
        /*004a*/ 	.short	0x0000


	//----- nvinfo : EIATTR_MAXREG_COUNT
	.align		4
        /*004c*/ 	.byte	0x03, 0x1b
        /*004e*/ 	.short	0x00ff


	//----- nvinfo : EIATTR_NUM_BARRIERS
	.align		4
        /*0050*/ 	.byte	0x02, 0x4c
        /*0052*/ 	.byte	0x01
	.zero		1


	//----- nvinfo : EIATTR_MERCURY_ISA_VERSION
	.align		4
        /*0054*/ 	.byte	0x03, 0x5f
        /*0056*/ 	.short	0x0101


	//----- nvinfo : EIATTR_VRC_CTA_INIT_COUNT
	.align		4
        /*0058*/ 	.byte	0x02, 0x4a
	.zero		1
	.zero		1


	//----- nvinfo : EIATTR_EXIT_INSTR_OFFSETS
	.align		4
        /*005c*/ 	.byte	0x04, 0x1c
        /*005e*/ 	.short	(.L_17 - .L_16)


	//   ....[0]....
.L_16:
        /*0060*/ 	.word	0x00000250


	//   ....[1]....
        /*0064*/ 	.word	0x000002d0


	//----- nvinfo : EIATTR_CBANK_PARAM_SIZE
	.align		4
.L_17:
        /*0068*/ 	.byte	0x03, 0x19
        /*006a*/ 	.short	0x001c


	//----- nvinfo : EIATTR_PARAM_CBANK
	.align		4
        /*006c*/ 	.byte	0x04, 0x0a
        /*006e*/ 	.short	(.L_19 - .L_18)
	.align		4
.L_18:
        /*0070*/ 	.word	index@(.nv.constant0._Z16vectorDotProductPKfS0_Pfi)
        /*0074*/ 	.short	0x0380
        /*0076*/ 	.short	0x001c


	//----- nvinfo : EIATTR_SW_WAR
	.align		4
.L_19:
        /*0078*/ 	.byte	0x04, 0x36
        /*007a*/ 	.short	(.L_21 - .L_20)
.L_20:
        /*007c*/ 	.word	0x00000008
.L_21:


//--------------------- .nv.callgraph             --------------------------
	.section	.nv.callgraph,"",@"SHT_CUDA_CALLGRAPH"
	.align	4
	.sectionentsize	8
	.align		4
        /*0000*/ 	.word	0x00000000
	.align		4
        /*0004*/ 	.word	0xffffffff
	.align		4
        /*0008*/ 	.word	0x00000000
	.align		4
        /*000c*/ 	.word	0xfffffffe
	.align		4
        /*0010*/ 	.word	0x00000000
	.align		4
        /*0014*/ 	.word	0xfffffffd
	.align		4
        /*0018*/ 	.word	0x00000000
	.align		4
        /*001c*/ 	.word	0xfffffffc


//--------------------- .text._Z16vectorDotProductPKfS0_Pfi --------------------------
	.section	.text._Z16vectorDotProductPKfS0_Pfi,"ax",@progbits
	.align	128
        .global         _Z16vectorDotProductPKfS0_Pfi
        .type           _Z16vectorDotProductPKfS0_Pfi,@function
        .size           _Z16vectorDotProductPKfS0_Pfi,(.L_x_3 - _Z16vectorDotProductPKfS0_Pfi)
        .other          _Z16vectorDotProductPKfS0_Pfi,@"STO_CUDA_ENTRY STV_DEFAULT"
_Z16vectorDotProductPKfS0_Pfi:
.text._Z16vectorDotProductPKfS0_Pfi:
[----:B------:R-:W-:Y:S01]  /*0000*/  LDC R1, c[0x0][0x37c] ;  /* 0x0000df00ff017b82 */ /* 0x000fe20000000800 */
[----:B------:R-:W0:Y:S01]  /*0010*/  S2R R8, SR_TID.X ;  /* 0x0000000000087919 */ /* 0x000e220000002100 */
[----:B------:R-:W0:Y:S06]  /*0020*/  LDCU UR8, c[0x0][0x360] ;  /* 0x00006c00ff0877ac */ /* 0x000e2c0008000800 */
[----:B------:R-:W1:Y:S01]  /*0030*/  LDC.64 R2, c[0x0][0x380] ;  /* 0x0000e000ff027b82 */ /* 0x000e620000000a00 */
[----:B------:R-:W0:Y:S01]  /*0040*/  S2R R9, SR_CTAID.X ;  /* 0x0000000000097919 */ /* 0x000e220000002500 */
[----:B------:R-:W2:Y:S01]  /*0050*/  LDCU UR4, c[0x0][0x398] ;  /* 0x00007300ff0477ac */ /* 0x000ea20008000800 */
[----:B------:R-:W3:Y:S05]  /*0060*/  LDCU.64 UR6, c[0x0][0x358] ;  /* 0x00006b00ff0677ac */ /* 0x000eea0008000a00 */
[----:B------:R-:W4:Y:S01]  /*0070*/  LDC.64 R4, c[0x0][0x388] ;  /* 0x0000e200ff047b82 */ /* 0x000f220000000a00 */
[----:B0-----:R-:W-:-:S05]  /*0080*/  IMAD R7, R9, UR8, R8 ;  /* 0x0000000809077c24 */ /* 0x001fca000f8e0208 */
[----:B--2---:R-:W-:-:S13]  /*0090*/  ISETP.GE.AND P1, PT, R7, UR4, PT ;  /* 0x0000000407007c0c */ /* 0x004fda000bf26270 */
[----:B-1----:R-:W-:-:S04]  /*00a0*/  @!P1 IMAD.WIDE R2, R7, 0x4, R2 ;  /* 0x0000000407029825 */ /* 0x002fc800078e0202 */
[----:B----4-:R-:W-:Y:S02]  /*00b0*/  @!P1 IMAD.WIDE R4, R7, 0x4, R4 ;  /* 0x0000000407049825 */ /* 0x010fe400078e0204 */
[----:B---3--:R-:W2:Y:S04]  /*00c0*/  @!P1 LDG.E R2, desc[UR6][R2.64] ;  /* 0x0000000602029981 */ /* 0x008ea8000c1e1900 */
[----:B------:R-:W2:Y:S01]  /*00d0*/  @!P1 LDG.E R5, desc[UR6][R4.64] ;  /* 0x0000000604059981 */ /* 0x000ea2000c1e1900 */
[----:B------:R-:W0:Y:S01]  /*00e0*/  S2UR UR5, SR_CgaCtaId ;  /* 0x00000000000579c3 */ /* 0x000e220000008800 */
[----:B------:R-:W-:Y:S01]  /*00f0*/  IMAD.U32 R6, RZ, RZ, UR8 ;  /* 0x00000008ff067e24 */ /* 0x000fe2000f8e00ff */
[----:B------:R-:W-:Y:S01]  /*0100*/  UMOV UR4, 0x400 ;  /* 0x0000040000047882 */ /* 0x000fe20000000000 */
[----:B------:R-:W-:-:S03]  /*0110*/  ISETP.NE.AND P0, PT, R8, RZ, PT ;  /* 0x000000ff0800720c */ /* 0x000fc60003f05270 */
[----:B------:R-:W-:Y:S01]  /*0120*/  ISETP.GE.U32.AND P2, PT, R6, 0x2, PT ;  /* 0x000000020600780c */ /* 0x000fe20003f46070 */
[----:B0-----:R-:W-:-:S06]  /*0130*/  ULEA UR4, UR5, UR4, 0x18 ;  /* 0x0000000405047291 */ /* 0x001fcc000f8ec0ff */
[----:B------:R-:W-:Y:S01]  /*0140*/  LEA R0, R8, UR4, 0x2 ;  /* 0x0000000408007c11 */ /* 0x000fe2000f8e10ff */
[----:B--2---:R-:W-:-:S05]  /*0150*/  @!P1 FMUL R7, R2, R5 ;  /* 0x0000000502079220 */ /* 0x004fca0000400000 */
[----:B------:R0:W-:Y:S04]  /*0160*/  @!P1 STS [R0], R7 ;  /* 0x0000000700009388 */ /* 0x0001e80000000800 */
[----:B------:R0:W-:Y:S01]  /*0170*/  @P1 STS [R0], RZ ;  /* 0x000000ff00001388 */ /* 0x0001e20000000800 */
[----:B------:R-:W-:Y:S06]  /*0180*/  BAR.SYNC.DEFER_BLOCKING 0x0 ;  /* 0x0000000000007b1d */ /* 0x000fec0000010000 */
[----:B------:R-:W-:Y:S05]  /*0190*/  @!P2 BRA `(.L_x_0) ;  /* 0x00000000002ca947 */ /* 0x000fea0003800000 */
.L_x_1:
[----:B------:R-:W-:-:S04]  /*01a0*/  SHF.R.U32.HI R5, RZ, 0x1, R6 ;  /* 0x00000001ff057819 */ /* 0x000fc80000011606 */
[----:B------:R-:W-:-:S13]  /*01b0*/  ISETP.GE.U32.AND P1, PT, R8, R5, PT ;  /* 0x000000050800720c */ /* 0x000fda0003f26070 */
[----:B------:R-:W-:Y:S01]  /*01c0*/  @!P1 LEA R2, R5, R0, 0x2 ;  /* 0x0000000005029211 */ /* 0x000fe200078e10ff */
[----:B------:R-:W-:Y:S05]  /*01d0*/  @!P1 LDS R3, [R0] ;  /* 0x0000000000039984 */ /* 0x000fea0000000800 */
[----:B------:R-:W1:Y:S02]  /*01e0*/  @!P1 LDS R2, [R2] ;  /* 0x0000000002029984 */ /* 0x000e640000000800 */
[----:B-1----:R-:W-:-:S05]  /*01f0*/  @!P1 FADD R3, R2, R3 ;  /* 0x0000000302039221 */ /* 0x002fca0000000000 */
[----:B------:R1:W-:Y:S01]  /*0200*/  @!P1 STS [R0], R3 ;  /* 0x0000000300009388 */ /* 0x0003e20000000800 */
[----:B------:R-:W-:Y:S01]  /*0210*/  BAR.SYNC.DEFER_BLOCKING 0x0 ;  /* 0x0000000000007b1d */ /* 0x000fe20000010000 */
[----:B------:R-:W-:Y:S01]  /*0220*/  ISETP.GT.U32.AND P1, PT, R6, 0x3, PT ;  /* 0x000000030600780c */ /* 0x000fe20003f24070 */
[----:B------:R-:W-:-:S12]  /*0230*/  IMAD.MOV.U32 R6, RZ, RZ, R5 ;  /* 0x000000ffff067224 */ /* 0x000fd800078e0005 */
[----:B-1----:R-:W-:Y:S05]  /*0240*/  @P1 BRA `(.L_x_1) ;  /* 0xfffffffc00d41947 */ /* 0x002fea000383ffff */
.L_x_0:
[----:B------:R-:W-:Y:S05]  /*0250*/  @P0 EXIT ;  /* 0x000000000000094d */ /* 0x000fea0003800000 */
[----:B------:R-:W1:Y:S01]  /*0260*/  S2UR UR5, SR_CgaCtaId ;  /* 0x00000000000579c3 */ /* 0x000e620000008800 */
[----:B------:R-:W-:-:S07]  /*0270*/  UMOV UR4, 0x400 ;  /* 0x0000040000047882 */ /* 0x000fce0000000000 */
[----:B------:R-:W2:Y:S01]  /*0280*/  LDC.64 R2, c[0x0][0x390] ;  /* 0x0000e400ff027b82 */ /* 0x000ea20000000a00 */
[----:B-1----:R-:W-:Y:S01]  /*0290*/  ULEA UR4, UR5, UR4, 0x18 ;  /* 0x0000000405047291 */ /* 0x002fe2000f8ec0ff */
[----:B--2---:R-:W-:-:S08]  /*02a0*/  IMAD.WIDE.U32 R2, R9, 0x4, R2 ;  /* 0x0000000409027825 */ /* 0x004fd000078e0002 */
[----:B------:R-:W1:Y:S04]  /*02b0*/  LDS R5, [UR4] ;  /* 0x00000004ff057984 */ /* 0x000e680008000800 */
[----:B-1----:R-:W-:Y:S01]  /*02c0*/  STG.E desc[UR6][R2.64], R5 ;  /* 0x0000000502007986 */ /* 0x002fe2000c101906 */
[----:B------:R-:W-:Y:S05]  /*02d0*/  EXIT ;  /* 0x000000000000794d */ /* 0x000fea0003800000 */
.L_x_2:
[----:B------:R-:W-:-:S00]  /*02e0*/  BRA `(.L_x_2) ;  /* 0xfffffffc00fc7947 */ /* 0x000fc0000383ffff */
[----:B------:R-:W-:-:S00]  /*02f0*/  NOP ;  /* 0x0000000000007918 */ /* 0x000fc00000000000 */
        /* <DEDUP_REMOVED lines=8> */
.L_x_3:


//--------------------- .nv.shared._Z16vectorDotProductPKfS0_Pfi --------------------------
	.section	.nv.shared._Z16vectorDotProductPKfS0_Pfi,"aw",@nobits
	.sectionflags	@""
	.align	16
	.zero		1024


//--------------------- .nv.shared.reserved.0     --------------------------
	.section	.nv.shared.reserved.0,"aw",@nobits
	.weak		__nv_reservedSMEM_offset_0_alias
	.size		__nv_reservedSMEM_offset_0_alias, 0, 64
	.other		__nv_reservedSMEM_offset_0_alias,@"STO_CUDA_RESERVED_SHARED STV_DEFAULT"
__nv_reservedSMEM_offset_0_alias:
	.zero		0
	.zero		64


//--------------------- .nv.constant0._Z16vectorDotProductPKfS0_Pfi --------------------------
	.section	.nv.constant0._Z16vectorDotProductPKfS0_Pfi,"a",@progbits
	.sectionflags	@""
	.align	4
.nv.constant0._Z16vectorDotProductPKfS0_Pfi:
	.zero		924


//--------------------- SYMBOLS --------------------------

	.type		.nv.reservedSmem.offset0,@object
	.size		.nv.reservedSmem.offset0,0x4
	.type		.nv.reservedSmem.cap,@object
	.size		.nv.reservedSmem.cap,0x4
